//
// Generated by NVIDIA NVVM Compiler
//
// Compiler Build ID: CL-36424714
// Cuda compilation tools, release 13.0, V13.0.88
// Based on NVVM 20.0.0
//

.version 9.0
.target sm_100
.address_size 64

	// .globl	_Z6conv1DPiS_ii
.const .align 4 .b8 constKernel[20];

.visible .entry _Z6conv1DPiS_ii(
	.param .u64 .ptr .align 1 _Z6conv1DPiS_ii_param_0,
	.param .u64 .ptr .align 1 _Z6conv1DPiS_ii_param_1,
	.param .u32 _Z6conv1DPiS_ii_param_2,
	.param .u32 _Z6conv1DPiS_ii_param_3
)
{
	.reg .pred 	%p<55>;
	.reg .b32 	%r<156>;
	.reg .b64 	%rd<49>;

	ld.param.u64 	%rd6, [_Z6conv1DPiS_ii_param_0];
	ld.param.u64 	%rd5, [_Z6conv1DPiS_ii_param_1];
	ld.param.u32 	%r75, [_Z6conv1DPiS_ii_param_2];
	ld.param.u32 	%r76, [_Z6conv1DPiS_ii_param_3];
	cvta.to.global.u64 	%rd1, %rd6;
	mov.u32 	%r77, %ctaid.x;
	mov.u32 	%r78, %ntid.x;
	mov.u32 	%r79, %tid.x;
	mad.lo.s32 	%r1, %r77, %r78, %r79;
	shr.u32 	%r80, %r76, 31;
	add.s32 	%r81, %r76, %r80;
	shr.s32 	%r2, %r81, 1;
	setp.ge.s32 	%p1, %r1, %r75;
	@%p1 bra 	$L__BB0_44;
	setp.lt.s32 	%p2, %r76, -1;
	mov.b32 	%r155, 0;
	@%p2 bra 	$L__BB0_43;
	neg.s32 	%r148, %r2;
	abs.s32 	%r85, %r2;
	add.s32 	%r4, %r2, %r85;
	add.s32 	%r5, %r4, 1;
	and.b32  	%r6, %r5, 7;
	setp.lt.u32 	%p3, %r4, 7;
	mov.b32 	%r155, 0;
	@%p3 bra 	$L__BB0_22;
	sub.s32 	%r130, 3, %r2;
	and.b32  	%r88, %r5, -8;
	neg.s32 	%r129, %r88;
	sub.s32 	%r127, %r1, %r2;
	mov.b32 	%r155, 0;
	mov.b32 	%r128, 3;
	mov.u64 	%rd8, constKernel;
$L__BB0_4:
	.pragma "nounroll";
	setp.lt.s32 	%p4, %r127, 0;
	setp.ge.s32 	%p5, %r127, %r75;
	add.s32 	%r89, %r128, -3;
	mul.wide.s32 	%rd7, %r89, 4;
	add.s64 	%rd2, %rd8, %rd7;
	or.pred  	%p6, %p4, %p5;
	@%p6 bra 	$L__BB0_6;
	mul.wide.u32 	%rd9, %r127, 4;
	add.s64 	%rd10, %rd1, %rd9;
	ld.global.u32 	%r90, [%rd10];
	ld.const.u32 	%r91, [%rd2];
	mad.lo.s32 	%r155, %r91, %r90, %r155;
$L__BB0_6:
	add.s32 	%r17, %r127, 1;
	setp.lt.s32 	%p7, %r17, 0;
	setp.ge.s32 	%p8, %r17, %r75;
	or.pred  	%p9, %p7, %p8;
	@%p9 bra 	$L__BB0_8;
	mul.wide.u32 	%rd11, %r17, 4;
	add.s64 	%rd12, %rd1, %rd11;
	ld.global.u32 	%r92, [%rd12];
	ld.const.u32 	%r93, [%rd2+4];
	mad.lo.s32 	%r155, %r93, %r92, %r155;
$L__BB0_8:
	add.s32 	%r20, %r127, 2;
	setp.lt.s32 	%p10, %r20, 0;
	setp.ge.s32 	%p11, %r20, %r75;
	or.pred  	%p12, %p10, %p11;
	@%p12 bra 	$L__BB0_10;
	mul.wide.u32 	%rd13, %r20, 4;
	add.s64 	%rd14, %rd1, %rd13;
	ld.global.u32 	%r94, [%rd14];
	ld.const.u32 	%r95, [%rd2+8];
	mad.lo.s32 	%r155, %r95, %r94, %r155;
$L__BB0_10:
	add.s32 	%r23, %r127, 3;
	setp.lt.s32 	%p13, %r23, 0;
	setp.ge.s32 	%p14, %r23, %r75;
	or.pred  	%p15, %p13, %p14;
	@%p15 bra 	$L__BB0_12;
	mul.wide.u32 	%rd15, %r23, 4;
	add.s64 	%rd16, %rd1, %rd15;
	ld.global.u32 	%r96, [%rd16];
	ld.const.u32 	%r97, [%rd2+12];
	mad.lo.s32 	%r155, %r97, %r96, %r155;
$L__BB0_12:
	add.s32 	%r26, %r127, 4;
	setp.lt.s32 	%p16, %r26, 0;
	setp.ge.s32 	%p17, %r26, %r75;
	or.pred  	%p18, %p16, %p17;
	@%p18 bra 	$L__BB0_14;
	mul.wide.u32 	%rd17, %r26, 4;
	add.s64 	%rd18, %rd1, %rd17;
	ld.global.u32 	%r98, [%rd18];
	ld.const.u32 	%r99, [%rd2+16];
	mad.lo.s32 	%r155, %r99, %r98, %r155;
$L__BB0_14:
	add.s32 	%r29, %r127, 5;
	setp.lt.s32 	%p19, %r29, 0;
	setp.ge.s32 	%p20, %r29, %r75;
	or.pred  	%p21, %p19, %p20;
	@%p21 bra 	$L__BB0_16;
	mul.wide.u32 	%rd19, %r29, 4;
	add.s64 	%rd20, %rd1, %rd19;
	ld.global.u32 	%r100, [%rd20];
	ld.const.u32 	%r101, [%rd2+20];
	mad.lo.s32 	%r155, %r101, %r100, %r155;
$L__BB0_16:
	add.s32 	%r32, %r127, 6;
	setp.lt.s32 	%p22, %r32, 0;
	setp.ge.s32 	%p23, %r32, %r75;
	or.pred  	%p24, %p22, %p23;
	@%p24 bra 	$L__BB0_18;
	mul.wide.u32 	%rd21, %r32, 4;
	add.s64 	%rd22, %rd1, %rd21;
	ld.global.u32 	%r102, [%rd22];
	ld.const.u32 	%r103, [%rd2+24];
	mad.lo.s32 	%r155, %r103, %r102, %r155;
$L__BB0_18:
	add.s32 	%r35, %r127, 7;
	setp.lt.s32 	%p25, %r35, 0;
	setp.ge.s32 	%p26, %r35, %r75;
	or.pred  	%p27, %p25, %p26;
	@%p27 bra 	$L__BB0_20;
	mul.wide.u32 	%rd23, %r35, 4;
	add.s64 	%rd24, %rd1, %rd23;
	ld.global.u32 	%r104, [%rd24];
	ld.const.u32 	%r105, [%rd2+28];
	mad.lo.s32 	%r155, %r105, %r104, %r155;
$L__BB0_20:
	add.s32 	%r130, %r130, 8;
	add.s32 	%r129, %r129, 8;
	add.s32 	%r128, %r128, 8;
	add.s32 	%r127, %r127, 8;
	setp.ne.s32 	%p28, %r129, 0;
	@%p28 bra 	$L__BB0_4;
	add.s32 	%r148, %r130, -3;
$L__BB0_22:
	setp.eq.s32 	%p29, %r6, 0;
	@%p29 bra 	$L__BB0_43;
	setp.lt.u32 	%p30, %r6, 4;
	@%p30 bra 	$L__BB0_33;
	add.s32 	%r46, %r148, %r1;
	setp.lt.s32 	%p31, %r46, 0;
	setp.ge.s32 	%p32, %r46, %r75;
	add.s32 	%r107, %r148, %r2;
	mul.wide.s32 	%rd25, %r107, 4;
	mov.u64 	%rd26, constKernel;
	add.s64 	%rd3, %rd26, %rd25;
	or.pred  	%p33, %p31, %p32;
	@%p33 bra 	$L__BB0_26;
	mul.wide.u32 	%rd27, %r46, 4;
	add.s64 	%rd28, %rd1, %rd27;
	ld.global.u32 	%r108, [%rd28];
	ld.const.u32 	%r109, [%rd3];
	mad.lo.s32 	%r155, %r109, %r108, %r155;
$L__BB0_26:
	add.s32 	%r49, %r46, 1;
	setp.lt.s32 	%p34, %r49, 0;
	setp.ge.s32 	%p35, %r49, %r75;
	or.pred  	%p36, %p34, %p35;
	@%p36 bra 	$L__BB0_28;
	mul.wide.u32 	%rd29, %r49, 4;
	add.s64 	%rd30, %rd1, %rd29;
	ld.global.u32 	%r110, [%rd30];
	ld.const.u32 	%r111, [%rd3+4];
	mad.lo.s32 	%r155, %r111, %r110, %r155;
$L__BB0_28:
	add.s32 	%r52, %r46, 2;
	setp.lt.s32 	%p37, %r52, 0;
	setp.ge.s32 	%p38, %r52, %r75;
	or.pred  	%p39, %p37, %p38;
	@%p39 bra 	$L__BB0_30;
	mul.wide.u32 	%rd31, %r52, 4;
	add.s64 	%rd32, %rd1, %rd31;
	ld.global.u32 	%r112, [%rd32];
	ld.const.u32 	%r113, [%rd3+8];
	mad.lo.s32 	%r155, %r113, %r112, %r155;
$L__BB0_30:
	add.s32 	%r55, %r46, 3;
	setp.lt.s32 	%p40, %r55, 0;
	setp.ge.s32 	%p41, %r55, %r75;
	or.pred  	%p42, %p40, %p41;
	@%p42 bra 	$L__BB0_32;
	mul.wide.u32 	%rd33, %r55, 4;
	add.s64 	%rd34, %rd1, %rd33;
	ld.global.u32 	%r114, [%rd34];
	ld.const.u32 	%r115, [%rd3+12];
	mad.lo.s32 	%r155, %r115, %r114, %r155;
$L__BB0_32:
	add.s32 	%r148, %r148, 4;
$L__BB0_33:
	and.b32  	%r117, %r5, 3;
	setp.eq.s32 	%p43, %r117, 0;
	@%p43 bra 	$L__BB0_43;
	setp.eq.s32 	%p44, %r117, 1;
	@%p44 bra 	$L__BB0_40;
	add.s32 	%r62, %r148, %r1;
	setp.lt.s32 	%p45, %r62, 0;
	setp.ge.s32 	%p46, %r62, %r75;
	add.s32 	%r118, %r148, %r2;
	mul.wide.s32 	%rd35, %r118, 4;
	mov.u64 	%rd36, constKernel;
	add.s64 	%rd4, %rd36, %rd35;
	or.pred  	%p47, %p45, %p46;
	@%p47 bra 	$L__BB0_37;
	mul.wide.u32 	%rd37, %r62, 4;
	add.s64 	%rd38, %rd1, %rd37;
	ld.global.u32 	%r119, [%rd38];
	ld.const.u32 	%r120, [%rd4];
	mad.lo.s32 	%r155, %r120, %r119, %r155;
$L__BB0_37:
	add.s32 	%r65, %r62, 1;
	setp.lt.s32 	%p48, %r65, 0;
	setp.ge.s32 	%p49, %r65, %r75;
	or.pred  	%p50, %p48, %p49;
	@%p50 bra 	$L__BB0_39;
	mul.wide.u32 	%rd39, %r65, 4;
	add.s64 	%rd40, %rd1, %rd39;
	ld.global.u32 	%r121, [%rd40];
	ld.const.u32 	%r122, [%rd4+4];
	mad.lo.s32 	%r155, %r122, %r121, %r155;
$L__BB0_39:
	add.s32 	%r148, %r148, 2;
$L__BB0_40:
	and.b32  	%r123, %r4, 1;
	setp.eq.b32 	%p51, %r123, 1;
	@%p51 bra 	$L__BB0_43;
	add.s32 	%r72, %r148, %r1;
	setp.lt.s32 	%p52, %r72, 0;
	setp.ge.s32 	%p53, %r72, %r75;
	or.pred  	%p54, %p52, %p53;
	@%p54 bra 	$L__BB0_43;
	mul.wide.u32 	%rd41, %r72, 4;
	add.s64 	%rd42, %rd1, %rd41;
	ld.global.u32 	%r124, [%rd42];
	add.s32 	%r125, %r148, %r2;
	mul.wide.s32 	%rd43, %r125, 4;
	mov.u64 	%rd44, constKernel;
	add.s64 	%rd45, %rd44, %rd43;
	ld.const.u32 	%r126, [%rd45];
	mad.lo.s32 	%r155, %r126, %r124, %r155;
$L__BB0_43:
	cvta.to.global.u64 	%rd46, %rd5;
	mul.wide.s32 	%rd47, %r1, 4;
	add.s64 	%rd48, %rd46, %rd47;
	st.global.u32 	[%rd48], %r155;
$L__BB0_44:
	ret;

}


// ===== COMPILED SASS (sm_100) =====

	.target	sm_100

	.elftype	@"ET_EXEC"


//--------------------- .note.nv.tkinfo           --------------------------
	.section	.note.nv.tkinfo,"",@"SHT_NOTE"
	.sectionflags	@"SHF_NOTE_NV_TKINFO"
	.tkinfo
        /*0018*/ 	.word	0x00000002
        /*0030*/ 	.string	""
        /*0030*/ 	.string	"ptxas"
        /*0030*/ 	.string	"Cuda compilation tools, release 13.0, V13.0.88"
        /*0030*/ 	.string	"Build cuda_13.0.r13.0/compiler.36424714_0"
        /*0030*/ 	.string	"-arch sm_100 -m 64 "



//--------------------- .note.nv.cuinfo           --------------------------
	.section	.note.nv.cuinfo,"",@"SHT_NOTE"
	.sectionflags	@"SHF_NOTE_NV_CUINFO"
        /*0018*/ 	.short	0x0002
        /*001a*/ 	.short	0x0064
        /*001c*/ 	.short	0x0082
	.zero		2


//--------------------- .nv.info                  --------------------------
	.section	.nv.info,"",@"SHT_CUDA_INFO"
	.align	4


	//----- nvinfo : EIATTR_REGCOUNT
	.align		4
        /*0000*/ 	.byte	0x04, 0x2f
        /*0002*/ 	.short	(.L_2 - .L_1)
	.align		4
.L_1:
        /*0004*/ 	.word	index@(_Z6conv1DPiS_ii)
        /*0008*/ 	.word	0x00000020


	//----- nvinfo : EIATTR_FRAME_SIZE
	.align		4
.L_2:
        /*000c*/ 	.byte	0x04, 0x11
        /*000e*/ 	.short	(.L_4 - .L_3)
	.align		4
.L_3:
        /*0010*/ 	.word	index@(_Z6conv1DPiS_ii)
        /*0014*/ 	.word	0x00000000


	//----- nvinfo : EIATTR_MIN_STACK_SIZE
	.align		4
.L_4:
        /*0018*/ 	.byte	0x04, 0x12
        /*001a*/ 	.short	(.L_6 - .L_5)
	.align		4
.L_5:
        /*001c*/ 	.word	index@(_Z6conv1DPiS_ii)
        /*0020*/ 	.word	0x00000000
.L_6:


//--------------------- .nv.compat                --------------------------
	.section	.nv.compat,"",@"SHT_CUDA_COMPAT_INFO"
	.align	4
        /*0000*/ 	.byte	0x02, 0x09, 0x00, 0x00, 0x02, 0x02, 0x01, 0x00, 0x02, 0x05, 0x05, 0x00, 0x03, 0x07, 0x01, 0x01
        /*0010*/ 	.byte	0x02, 0x03, 0x00, 0x00, 0x02, 0x06, 0x01, 0x00, 0x04, 0x0b, 0x08, 0x00, 0x09, 0x00, 0x00, 0x00
        /*0020*/ 	.byte	0x00, 0x00, 0x00, 0x00


//--------------------- .nv.info._Z6conv1DPiS_ii  --------------------------
	.section	.nv.info._Z6conv1DPiS_ii,"",@"SHT_CUDA_INFO"
	.sectionflags	@""
	.align	4


	//----- nvinfo : EIATTR_CUDA_API_VERSION
	.align		4
        /*0000*/ 	.byte	0x04, 0x37
        /*0002*/ 	.short	(.L_8 - .L_7)
.L_7:
        /*0004*/ 	.word	0x00000082


	//----- nvinfo : EIATTR_KPARAM_INFO
	.align		4
.L_8:
        /*0008*/ 	.byte	0x04, 0x17
        /*000a*/ 	.short	(.L_10 - .L_9)
.L_9:
        /*000c*/ 	.word	0x00000000
        /*0010*/ 	.short	0x0003
        /*0012*/ 	.short	0x0014
        /*0014*/ 	.byte	0x00, 0xf0, 0x11, 0x00


	//----- nvinfo : EIATTR_KPARAM_INFO
	.align		4
.L_10:
        /*0018*/ 	.byte	0x04, 0x17
        /*001a*/ 	.short	(.L_12 - .L_11)
.L_11:
        /*001c*/ 	.word	0x00000000
        /*0020*/ 	.short	0x0002
        /*0022*/ 	.short	0x0010
        /*0024*/ 	.byte	0x00, 0xf0, 0x11, 0x00


	//----- nvinfo : EIATTR_KPARAM_INFO
	.align		4
.L_12:
        /*0028*/ 	.byte	0x04, 0x17
        /*002a*/ 	.short	(.L_14 - .L_13)
.L_13:
        /*002c*/ 	.word	0x00000000
        /*0030*/ 	.short	0x0001
        /*0032*/ 	.short	0x0008
        /*0034*/ 	.byte	0x00, 0xf5, 0x21, 0x00


	//----- nvinfo : EIATTR_KPARAM_INFO
	.align		4
.L_14:
        /*0038*/ 	.byte	0x04, 0x17
        /*003a*/ 	.short	(.L_16 - .L_15)
.L_15:
        /*003c*/ 	.word	0x00000000
        /*0040*/ 	.short	0x0000
        /*0042*/ 	.short	0x0000
        /*0044*/ 	.byte	0x00, 0xf5, 0x21, 0x00


	//----- nvinfo : EIATTR_SPARSE_MMA_MASK
	.align		4
.L_16:
        /*0048*/ 	.byte	0x03, 0x50
        /*004a*/ 	.short	0x0000


	//----- nvinfo : EIATTR_MAXREG_COUNT
	.align		4
        /*004c*/ 	.byte	0x03, 0x1b
        /*004e*/ 	.short	0x00ff


	//----- nvinfo : EIATTR_MERCURY_ISA_VERSION
	.align		4
        /*0050*/ 	.byte	0x03, 0x5f
        /*0052*/ 	.short	0x0101


	//----- nvinfo : EIATTR_VRC_CTA_INIT_COUNT
	.align		4
        /*0054*/ 	.byte	0x02, 0x4a
	.zero		1
	.zero		1


	//----- nvinfo : EIATTR_EXIT_INSTR_OFFSETS
	.align		4
        /*0058*/ 	.byte	0x04, 0x1c
        /*005a*/ 	.short	(.L_18 - .L_17)


	//   ....[0]....
.L_17:
        /*005c*/ 	.word	0x00000070


	//   ....[1]....
        /*0060*/ 	.word	0x00000b70


	//----- nvinfo : EIATTR_CRS_STACK_SIZE
	.align		4
.L_18:
        /*0064*/ 	.byte	0x04, 0x1e
        /*0066*/ 	.short	(.L_20 - .L_19)
.L_19:
        /*0068*/ 	.word	0x00000000


	//----- nvinfo : EIATTR_CBANK_PARAM_SIZE
	.align		4
.L_20:
        /*006c*/ 	.byte	0x03, 0x19
        /*006e*/ 	.short	0x0018


	//----- nvinfo : EIATTR_PARAM_CBANK
	.align		4
        /*0070*/ 	.byte	0x04, 0x0a
        /*0072*/ 	.short	(.L_22 - .L_21)
	.align		4
.L_21:
        /*0074*/ 	.word	index@(.nv.constant0._Z6conv1DPiS_ii)
        /*0078*/ 	.short	0x0380
        /*007a*/ 	.short	0x0018


	//----- nvinfo : EIATTR_SW_WAR
	.align		4
.L_22:
        /*007c*/ 	.byte	0x04, 0x36
        /*007e*/ 	.short	(.L_24 - .L_23)
.L_23:
        /*0080*/ 	.word	0x00000008
.L_24:


//--------------------- .nv.callgraph             --------------------------
	.section	.nv.callgraph,"",@"SHT_CUDA_CALLGRAPH"
	.align	4
	.sectionentsize	8
	.align		4
        /*0000*/ 	.word	0x00000000
	.align		4
        /*0004*/ 	.word	0xffffffff
	.align		4
        /*0008*/ 	.word	0x00000000
	.align		4
        /*000c*/ 	.word	0xfffffffe
	.align		4
        /*0010*/ 	.word	0x00000000
	.align		4
        /*0014*/ 	.word	0xfffffffd
	.align		4
        /*0018*/ 	.word	0x00000000
	.align		4
        /*001c*/ 	.word	0xfffffffc


//--------------------- .nv.constant3             --------------------------
	.section	.nv.constant3,"a",@progbits
	.align	4
.nv.constant3:
	.type		constKernel,@object
	.size		constKernel,(.L_0 - constKernel)
constKernel:
	.zero		20
.L_0:


//--------------------- .text._Z6conv1DPiS_ii     --------------------------
	.section	.text._Z6conv1DPiS_ii,"ax",@progbits
	.align	128
        .global         _Z6conv1DPiS_ii
        .type           _Z6conv1DPiS_ii,@function
        .size           _Z6conv1DPiS_ii,(.L_x_7 - _Z6conv1DPiS_ii)
        .other          _Z6conv1DPiS_ii,@"STO_CUDA_ENTRY STV_DEFAULT"
_Z6conv1DPiS_ii:
.text._Z6conv1DPiS_ii:
[----:B------:R-:W-:Y:S01]  /*0000*/  LDC R1, c[0x0][0x37c] ;  /* 0x0000df00ff017b82 */ /* 0x000fe20000000800 */
[----:B------:R-:W0:Y:S07]  /*0010*/  S2R R3, SR_TID.X ;  /* 0x0000000000037919 */ /* 0x000e2e0000002100 */
[----:B------:R-:W0:Y:S01]  /*0020*/  S2UR UR5, SR_CTAID.X ;  /* 0x00000000000579c3 */ /* 0x000e220000002500 */
[----:B------:R-:W1:Y:S07]  /*0030*/  LDCU UR4, c[0x0][0x390] ;  /* 0x00007200ff0477ac */ /* 0x000e6e0008000800 */
[----:B------:R-:W0:Y:S02]  /*0040*/  LDC R0, c[0x0][0x360] ;  /* 0x0000d800ff007b82 */ /* 0x000e240000000800 */
[----:B0-----:R-:W-:-:S05]  /*0050*/  IMAD R0, R0, UR5, R3 ;  /* 0x0000000500007c24 */ /* 0x001fca000f8e0203 */
[----:B-1----:R-:W-:-:S13]  /*0060*/  ISETP.GE.AND P0, PT, R0, UR4, PT ;  /* 0x0000000400007c0c */ /* 0x002fda000bf06270 */
[----:B------:R-:W-:Y:S05]  /*0070*/  @P0 EXIT ;  /* 0x000000000000094d */ /* 0x000fea0003800000 */
[----:B------:R-:W0:Y:S01]  /*0080*/  LDC R3, c[0x0][0x394] ;  /* 0x0000e500ff037b82 */ /* 0x000e220000000800 */
[----:B------:R-:W1:Y:S01]  /*0090*/  LDCU.64 UR6, c[0x0][0x358] ;  /* 0x00006b00ff0677ac */ /* 0x000e620008000a00 */
[----:B------:R-:W-:Y:S01]  /*00a0*/  IMAD.MOV.U32 R2, RZ, RZ, RZ ;  /* 0x000000ffff027224 */ /* 0x000fe200078e00ff */
[C---:B0-----:R-:W-:Y:S02]  /*00b0*/  ISETP.GE.AND P0, PT, R3.reuse, -0x1, PT ;  /* 0xffffffff0300780c */ /* 0x041fe40003f06270 */
[----:B------:R-:W-:-:S11]  /*00c0*/  LEA.HI R3, R3, R3, RZ, 0x1 ;  /* 0x0000000303037211 */ /* 0x000fd600078f08ff */
[----:B-1----:R-:W-:Y:S05]  /*00d0*/  @!P0 BRA `(.L_x_0) ;  /* 0x0000000800988947 */ /* 0x002fea0003800000 */
[----:B------:R-:W-:Y:S01]  /*00e0*/  SHF.R.S32.HI R3, RZ, 0x1, R3 ;  /* 0x00000001ff037819 */ /* 0x000fe20000011403 */
[----:B------:R-:W-:-:S03]  /*00f0*/  IMAD.MOV.U32 R2, RZ, RZ, RZ ;  /* 0x000000ffff027224 */ /* 0x000fc600078e00ff */
[----:B------:R-:W-:Y:S01]  /*0100*/  IABS R4, R3 ;  /* 0x0000000300047213 */ /* 0x000fe20000000000 */
[----:B------:R-:W-:-:S04]  /*0110*/  IMAD.MOV R20, RZ, RZ, -R3 ;  /* 0x000000ffff147224 */ /* 0x000fc800078e0a03 */
[----:B------:R-:W-:-:S05]  /*0120*/  IMAD.IADD R4, R3, 0x1, R4 ;  /* 0x0000000103047824 */ /* 0x000fca00078e0204 */
[C---:B------:R-:W-:Y:S02]  /*0130*/  ISETP.GE.U32.AND P0, PT, R4.reuse, 0x7, PT ;  /* 0x000000070400780c */ /* 0x040fe40003f06070 */
[----:B------:R-:W-:-:S04]  /*0140*/  IADD3 R5, PT, PT, R4, 0x1, RZ ;  /* 0x0000000104057810 */ /* 0x000fc80007ffe0ff */
[----:B------:R-:W-:-:S07]  /*0150*/  LOP3.LUT R6, R5, 0x7, RZ, 0xc0, !PT ;  /* 0x0000000705067812 */ /* 0x000fce00078ec0ff */
[----:B------:R-:W-:Y:S05]  /*0160*/  @!P0 BRA `(.L_x_1) ;  /* 0x00000004003c8947 */ /* 0x000fea0003800000 */
[----:B------:R-:W-:Y:S01]  /*0170*/  LOP3.LUT R21, R5, 0xfffffff8, RZ, 0xc0, !PT ;  /* 0xfffffff805157812 */ /* 0x000fe200078ec0ff */
[----:B------:R-:W-:Y:S01]  /*0180*/  IMAD.MOV.U32 R2, RZ, RZ, RZ ;  /* 0x000000ffff027224 */ /* 0x000fe200078e00ff */
[----:B------:R-:W-:Y:S01]  /*0190*/  IADD3 R20, PT, PT, -R3, 0x3, RZ ;  /* 0x0000000303147810 */ /* 0x000fe20007ffe1ff */
[----:B------:R-:W-:Y:S01]  /*01a0*/  IMAD.MOV.U32 R8, RZ, RZ, 0x3 ;  /* 0x00000003ff087424 */ /* 0x000fe200078e00ff */
[----:B------:R-:W-:Y:S01]  /*01b0*/  IADD3 R7, PT, PT, R0, -R3, RZ ;  /* 0x8000000300077210 */ /* 0x000fe20007ffe0ff */
[----:B------:R-:W0:Y:S01]  /*01c0*/  LDCU UR4, c[0x0][0x390] ;  /* 0x00007200ff0477ac */ /* 0x000e220008000800 */
[----:B------:R-:W-:-:S07]  /*01d0*/  IADD3 R21, PT, PT, -R21, RZ, RZ ;  /* 0x000000ff15157210 */ /* 0x000fce0007ffe1ff */
.L_x_2:
[----:B0-----:R-:W-:-:S04]  /*01e0*/  ISETP.GE.AND P4, PT, R7, UR4, PT ;  /* 0x0000000407007c0c */ /* 0x001fc8000bf86270 */
[----:B------:R-:W-:-:S13]  /*01f0*/  ISETP.LT.OR P4, PT, R7, RZ, P4 ;  /* 0x000000ff0700720c */ /* 0x000fda0002781670 */
[----:B------:R-:W0:Y:S02]  /*0200*/  @!P4 LDC.64 R12, c[0x0][0x380] ;  /* 0x0000e000ff0ccb82 */ /* 0x000e240000000a00 */
[----:B0-----:R-:W-:-:S05]  /*0210*/  @!P4 IMAD.WIDE.U32 R12, R7, 0x4, R12 ;  /* 0x00000004070cc825 */ /* 0x001fca00078e000c */
[----:B------:R0:W2:Y:S01]  /*0220*/  @!P4 LDG.E R15, desc[UR6][R12.64] ;  /* 0x000000060c0fc981 */ /* 0x0000a2000c1e1900 */
[----:B------:R-:W-:Y:S01]  /*0230*/  VIADD R9, R8, 0xfffffffd ;  /* 0xfffffffd08097836 */ /* 0x000fe20000000000 */
[C---:B------:R-:W-:Y:S01]  /*0240*/  IADD3 R11, PT, PT, R7.reuse, 0x2, RZ ;  /* 0x00000002070b7810 */ /* 0x040fe20007ffe0ff */
[C---:B------:R-:W-:Y:S01]  /*0250*/  VIADD R22, R7.reuse, 0x1 ;  /* 0x0000000107167836 */ /* 0x040fe20000000000 */
[----:B------:R-:W-:Y:S01]  /*0260*/  IADD3 R19, PT, PT, R7, 0x4, RZ ;  /* 0x0000000407137810 */ /* 0x000fe20007ffe0ff */
[----:B------:R-:W-:Y:S01]  /*0270*/  IMAD.SHL.U32 R9, R9, 0x4, RZ ;  /* 0x0000000409097824 */ /* 0x000fe200078e00ff */
[----:B------:R-:W-:Y:S01]  /*0280*/  ISETP.GE.AND P2, PT, R11, UR4, PT ;  /* 0x000000040b007c0c */ /* 0x000fe2000bf46270 */
[----:B------:R-:W-:Y:S01]  /*0290*/  VIADD R18, R7, 0x3 ;  /* 0x0000000307127836 */ /* 0x000fe20000000000 */
[C---:B------:R-:W-:Y:S01]  /*02a0*/  ISETP.GE.AND P3, PT, R22.reuse, UR4, PT ;  /* 0x0000000416007c0c */ /* 0x040fe2000bf66270 */
[----:B------:R-:W2:Y:S01]  /*02b0*/  @!P4 LDC R10, c[0x3][R9] ;  /* 0x00c00000090acb82 */ /* 0x000ea20000000800 */
[----:B------:R-:W-:Y:S01]  /*02c0*/  ISETP.LT.OR P2, PT, R11, RZ, P2 ;  /* 0x000000ff0b00720c */ /* 0x000fe20001741670 */
[C---:B------:R-:W-:Y:S01]  /*02d0*/  VIADD R23, R7.reuse, 0x5 ;  /* 0x0000000507177836 */ /* 0x040fe20000000000 */
[----:B------:R-:W-:Y:S01]  /*02e0*/  ISETP.LT.OR P3, PT, R22, RZ, P3 ;  /* 0x000000ff1600720c */ /* 0x000fe20001f61670 */
[----:B------:R-:W-:Y:S01]  /*02f0*/  VIADD R25, R7, 0x6 ;  /* 0x0000000607197836 */ /* 0x000fe20000000000 */
[----:B------:R-:W-:-:S02]  /*0300*/  ISETP.GE.AND P1, PT, R18, UR4, PT ;  /* 0x0000000412007c0c */ /* 0x000fc4000bf26270 */
[C---:B------:R-:W-:Y:S02]  /*0310*/  ISETP.GE.AND P0, PT, R19.reuse, UR4, PT ;  /* 0x0000000413007c0c */ /* 0x040fe4000bf06270 */
[----:B------:R-:W-:Y:S02]  /*0320*/  ISETP.LT.OR P1, PT, R18, RZ, P1 ;  /* 0x000000ff1200720c */ /* 0x000fe40000f21670 */
[----:B------:R-:W-:Y:S02]  /*0330*/  ISETP.LT.OR P0, PT, R19, RZ, P0 ;  /* 0x000000ff1300720c */ /* 0x000fe40000701670 */
[----:B------:R-:W-:Y:S01]  /*0340*/  ISETP.GE.AND P5, PT, R25, UR4, PT ;  /* 0x0000000419007c0c */ /* 0x000fe2000bfa6270 */
[----:B0-----:R-:W0:Y:S01]  /*0350*/  @!P2 LDC.64 R12, c[0x0][0x380] ;  /* 0x0000e000ff0cab82 */ /* 0x001e220000000a00 */
[----:B------:R-:W-:Y:S02]  /*0360*/  IADD3 R27, PT, PT, R7, 0x7, RZ ;  /* 0x00000007071b7810 */ /* 0x000fe40007ffe0ff */
[----:B------:R-:W-:-:S02]  /*0370*/  ISETP.LT.OR P5, PT, R25, RZ, P5 ;  /* 0x000000ff1900720c */ /* 0x000fc40002fa1670 */
[----:B------:R-:W-:-:S03]  /*0380*/  ISETP.GE.AND P6, PT, R27, UR4, PT ;  /* 0x000000041b007c0c */ /* 0x000fc6000bfc6270 */
[----:B------:R-:W1:Y:S01]  /*0390*/  @!P3 LDC.64 R28, c[0x0][0x380] ;  /* 0x0000e000ff1cbb82 */ /* 0x000e620000000a00 */
[----:B------:R-:W-:-:S07]  /*03a0*/  ISETP.LT.OR P6, PT, R27, RZ, P6 ;  /* 0x000000ff1b00720c */ /* 0x000fce00037c1670 */
[----:B------:R-:W3:Y:S01]  /*03b0*/  @!P0 LDC.64 R16, c[0x0][0x380] ;  /* 0x0000e000ff108b82 */ /* 0x000ee20000000a00 */
[----:B0-----:R-:W-:-:S04]  /*03c0*/  @!P2 IMAD.WIDE.U32 R12, R11, 0x4, R12 ;  /* 0x000000040b0ca825 */ /* 0x001fc800078e000c */
[----:B-1----:R-:W-:Y:S02]  /*03d0*/  @!P3 IMAD.WIDE.U32 R28, R22, 0x4, R28 ;  /* 0x00000004161cb825 */ /* 0x002fe400078e001c */
[----:B------:R0:W4:Y:S04]  /*03e0*/  @!P2 LDG.E R22, desc[UR6][R12.64] ;  /* 0x000000060c16a981 */ /* 0x000128000c1e1900 */
[----:B------:R-:W5:Y:S01]  /*03f0*/  @!P3 LDG.E R29, desc[UR6][R28.64] ;  /* 0x000000061c1db981 */ /* 0x000f62000c1e1900 */
[----:B---3--:R-:W-:Y:S01]  /*0400*/  @!P0 IMAD.WIDE.U32 R16, R19, 0x4, R16 ;  /* 0x0000000413108825 */ /* 0x008fe200078e0010 */
[----:B0-----:R-:W0:Y:S05]  /*0410*/  @!P5 LDC.64 R12, c[0x0][0x380] ;  /* 0x0000e000ff0cdb82 */ /* 0x001e2a0000000a00 */
[----:B------:R-:W3:Y:S01]  /*0420*/  @!P0 LDG.E R17, desc[UR6][R16.64] ;  /* 0x0000000610118981 */ /* 0x000ee2000c1e1900 */
[----:B0-----:R-:W-:-:S06]  /*0430*/  @!P5 IMAD.WIDE.U32 R24, R25, 0x4, R12 ;  /* 0x000000041918d825 */ /* 0x001fcc00078e000c */
[----:B------:R-:W3:Y:S01]  /*0440*/  @!P5 LDG.E R25, desc[UR6][R24.64] ;  /* 0x000000061819d981 */ /* 0x000ee2000c1e1900 */
[----:B--2---:R-:W-:Y:S01]  /*0450*/  @!P4 IMAD R2, R15, R10, R2 ;  /* 0x0000000a0f02c224 */ /* 0x004fe200078e0202 */
[C---:B------:R-:W-:Y:S01]  /*0460*/  ISETP.GE.AND P4, PT, R23.reuse, UR4, PT ;  /* 0x0000000417007c0c */ /* 0x040fe2000bf86270 */
[----:B------:R-:W0:Y:S03]  /*0470*/  @!P1 LDC.64 R14, c[0x0][0x380] ;  /* 0x0000e000ff0e9b82 */ /* 0x000e260000000a00 */
[----:B------:R-:W-:-:S13]  /*0480*/  ISETP.LT.OR P4, PT, R23, RZ, P4 ;  /* 0x000000ff1700720c */ /* 0x000fda0002781670 */
[----:B------:R-:W1:Y:S01]  /*0490*/  @!P4 LDC.64 R10, c[0x0][0x380] ;  /* 0x0000e000ff0acb82 */ /* 0x000e620000000a00 */
[----:B0-----:R-:W-:-:S07]  /*04a0*/  @!P1 IMAD.WIDE.U32 R14, R18, 0x4, R14 ;  /* 0x00000004120e9825 */ /* 0x001fce00078e000e */
[----:B------:R-:W0:Y:S01]  /*04b0*/  @!P6 LDC.64 R18, c[0x0][0x380] ;  /* 0x0000e000ff12eb82 */ /* 0x000e220000000a00 */
[----:B------:R2:W3:Y:S01]  /*04c0*/  @!P1 LDG.E R15, desc[UR6][R14.64] ;  /* 0x000000060e0f9981 */ /* 0x0004e2000c1e1900 */
[----:B-1----:R-:W-:-:S06]  /*04d0*/  @!P4 IMAD.WIDE.U32 R10, R23, 0x4, R10 ;  /* 0x00000004170ac825 */ /* 0x002fcc00078e000a */
[----:B------:R1:W3:Y:S01]  /*04e0*/  @!P4 LDG.E R11, desc[UR6][R10.64] ;  /* 0x000000060a0bc981 */ /* 0x0002e2000c1e1900 */
[----:B0-----:R-:W-:-:S06]  /*04f0*/  @!P6 IMAD.WIDE.U32 R18, R27, 0x4, R18 ;  /* 0x000000041b12e825 */ /* 0x001fcc00078e0012 */
[----:B------:R-:W3:Y:S01]  /*0500*/  @!P6 LDG.E R19, desc[UR6][R18.64] ;  /* 0x000000061213e981 */ /* 0x000ee2000c1e1900 */
[----:B------:R-:W5:Y:S08]  /*0510*/  @!P3 LDC R12, c[0x3][R9+0x4] ;  /* 0x00c00100090cbb82 */ /* 0x000f700000000800 */
[----:B------:R-:W4:Y:S08]  /*0520*/  @!P2 LDC R13, c[0x3][R9+0x8] ;  /* 0x00c00200090dab82 */ /* 0x000f300000000800 */
[----:B------:R-:W3:Y:S08]  /*0530*/  @!P1 LDC R23, c[0x3][R9+0xc] ;  /* 0x00c0030009179b82 */ /* 0x000ef00000000800 */
[----:B--2---:R-:W0:Y:S01]  /*0540*/  @!P0 LDC R14, c[0x3][R9+0x10] ;  /* 0x00c00400090e8b82 */ /* 0x004e220000000800 */
[----:B-----5:R-:W-:-:S07]  /*0550*/  @!P3 IMAD R2, R29, R12, R2 ;  /* 0x0000000c1d02b224 */ /* 0x020fce00078e0202 */
[----:B------:R-:W2:Y:S01]  /*0560*/  @!P4 LDC R26, c[0x3][R9+0x14] ;  /* 0x00c00500091acb82 */ /* 0x000ea20000000800 */
[----:B----4-:R-:W-:-:S07]  /*0570*/  @!P2 IMAD R2, R22, R13, R2 ;  /* 0x0000000d1602a224 */ /* 0x010fce00078e0202 */
[----:B------:R-:W4:Y:S01]  /*0580*/  @!P5 LDC R16, c[0x3][R9+0x18] ;  /* 0x00c006000910db82 */ /* 0x000f220000000800 */
[----:B------:R-:W-:-:S07]  /*0590*/  VIADD R21, R21, 0x8 ;  /* 0x0000000815157836 */ /* 0x000fce0000000000 */
[----:B-1----:R-:W1:Y:S01]  /*05a0*/  @!P6 LDC R10, c[0x3][R9+0x1c] ;  /* 0x00c00700090aeb82 */ /* 0x002e620000000800 */
[----:B------:R-:W-:Y:S01]  /*05b0*/  VIADD R20, R20, 0x8 ;  /* 0x0000000814147836 */ /* 0x000fe20000000000 */
[----:B------:R-:W-:Y:S01]  /*05c0*/  IADD3 R8, PT, PT, R8, 0x8, RZ ;  /* 0x0000000808087810 */ /* 0x000fe20007ffe0ff */
[----:B------:R-:W-:Y:S02]  /*05d0*/  VIADD R7, R7, 0x8 ;  /* 0x0000000807077836 */ /* 0x000fe40000000000 */
[----:B---3--:R-:W-:-:S04]  /*05e0*/  @!P1 IMAD R2, R15, R23, R2 ;  /* 0x000000170f029224 */ /* 0x008fc800078e0202 */
[----:B0-----:R-:W-:Y:S01]  /*05f0*/  @!P0 IMAD R2, R17, R14, R2 ;  /* 0x0000000e11028224 */ /* 0x001fe200078e0202 */
[----:B------:R-:W-:-:S03]  /*0600*/  ISETP.NE.AND P0, PT, R21, RZ, PT ;  /* 0x000000ff1500720c */ /* 0x000fc60003f05270 */
[----:B--2---:R-:W-:-:S04]  /*0610*/  @!P4 IMAD R2, R11, R26, R2 ;  /* 0x0000001a0b02c224 */ /* 0x004fc800078e0202 */
[----:B----4-:R-:W-:-:S04]  /*0620*/  @!P5 IMAD R2, R25, R16, R2 ;  /* 0x000000101902d224 */ /* 0x010fc800078e0202 */
[----:B-1----:R-:W-:Y:S02]  /*0630*/  @!P6 IMAD R2, R19, R10, R2 ;  /* 0x0000000a1302e224 */ /* 0x002fe400078e0202 */
[----:B------:R-:W-:Y:S05]  /*0640*/  @P0 BRA `(.L_x_2) ;  /* 0xfffffff800e40947 */ /* 0x000fea000383ffff */
[----:B------:R-:W-:-:S07]  /*0650*/  VIADD R20, R20, 0xfffffffd ;  /* 0xfffffffd14147836 */ /* 0x000fce0000000000 */
.L_x_1:
[----:B------:R-:W-:-:S13]  /*0660*/  ISETP.NE.AND P0, PT, R6, RZ, PT ;  /* 0x000000ff0600720c */ /* 0x000fda0003f05270 */
[----:B------:R-:W-:Y:S05]  /*0670*/  @!P0 BRA `(.L_x_0) ;  /* 0x0000000400308947 */ /* 0x000fea0003800000 */
[----:B------:R-:W-:Y:S02]  /*0680*/  ISETP.GE.U32.AND P0, PT, R6, 0x4, PT ;  /* 0x000000040600780c */ /* 0x000fe40003f06070 */
[----:B------:R-:W-:-:S11]  /*0690*/  LOP3.LUT P3, R5, R5, 0x3, RZ, 0xc0, !PT ;  /* 0x0000000305057812 */ /* 0x000fd6000786c0ff */
[----:B------:R-:W-:Y:S05]  /*06a0*/  @!P0 BRA `(.L_x_3) ;  /* 0x00000000008c8947 */ /* 0x000fea0003800000 */
[----:B------:R-:W-:-:S04]  /*06b0*/  IADD3 R15, PT, PT, R0, R20, RZ ;  /* 0x00000014000f7210 */ /* 0x000fc80007ffe0ff */
[C---:B------:R-:W-:Y:S01]  /*06c0*/  ISETP.GE.AND P0, PT, R15.reuse, UR4, PT ;  /* 0x000000040f007c0c */ /* 0x040fe2000bf06270 */
[C---:B------:R-:W-:Y:S01]  /*06d0*/  VIADD R17, R15.reuse, 0x1 ;  /* 0x000000010f117836 */ /* 0x040fe20000000000 */
[C---:B------:R-:W-:Y:S01]  /*06e0*/  IADD3 R21, PT, PT, R15.reuse, 0x3, RZ ;  /* 0x000000030f157810 */ /* 0x040fe20007ffe0ff */
[C---:B------:R-:W-:Y:S01]  /*06f0*/  VIADD R19, R15.reuse, 0x2 ;  /* 0x000000020f137836 */ /* 0x040fe20000000000 */
[----:B------:R-:W-:Y:S02]  /*0700*/  ISETP.LT.OR P0, PT, R15, RZ, P0 ;  /* 0x000000ff0f00720c */ /* 0x000fe40000701670 */
[----:B------:R-:W-:Y:S02]  /*0710*/  ISETP.GE.AND P1, PT, R17, UR4, PT ;  /* 0x0000000411007c0c */ /* 0x000fe4000bf26270 */
[----:B------:R-:W-:Y:S02]  /*0720*/  ISETP.GE.AND P2, PT, R19, UR4, PT ;  /* 0x0000000413007c0c */ /* 0x000fe4000bf46270 */
[----:B------:R-:W-:-:S02]  /*0730*/  ISETP.LT.OR P1, PT, R17, RZ, P1 ;  /* 0x000000ff1100720c */ /* 0x000fc40000f21670 */
[----:B------:R-:W-:Y:S02]  /*0740*/  ISETP.GE.AND P4, PT, R21, UR4, PT ;  /* 0x0000000415007c0c */ /* 0x000fe4000bf86270 */
[----:B------:R-:W-:Y:S02]  /*0750*/  ISETP.LT.OR P2, PT, R19, RZ, P2 ;  /* 0x000000ff1300720c */ /* 0x000fe40001741670 */
[----:B------:R-:W-:Y:S01]  /*0760*/  ISETP.LT.OR P4, PT, R21, RZ, P4 ;  /* 0x000000ff1500720c */ /* 0x000fe20002781670 */
[----:B------:R-:W0:Y:S08]  /*0770*/  @!P0 LDC.64 R12, c[0x0][0x380] ;  /* 0x0000e000ff0c8b82 */ /* 0x000e300000000a00 */
[----:B------:R-:W1:Y:S08]  /*0780*/  @!P1 LDC.64 R10, c[0x0][0x380] ;  /* 0x0000e000ff0a9b82 */ /* 0x000e700000000a00 */
[----:B------:R-:W2:Y:S08]  /*0790*/  @!P2 LDC.64 R8, c[0x0][0x380] ;  /* 0x0000e000ff08ab82 */ /* 0x000eb00000000a00 */
[----:B------:R-:W3:Y:S01]  /*07a0*/  @!P4 LDC.64 R6, c[0x0][0x380] ;  /* 0x0000e000ff06cb82 */ /* 0x000ee20000000a00 */
[----:B0-----:R-:W-:-:S06]  /*07b0*/  @!P0 IMAD.WIDE.U32 R12, R15, 0x4, R12 ;  /* 0x000000040f0c8825 */ /* 0x001fcc00078e000c */
[----:B------:R0:W4:Y:S01]  /*07c0*/  @!P0 LDG.E R13, desc[UR6][R12.64] ;  /* 0x000000060c0d8981 */ /* 0x000122000c1e1900 */
[----:B-1----:R-:W-:-:S06]  /*07d0*/  @!P1 IMAD.WIDE.U32 R10, R17, 0x4, R10 ;  /* 0x00000004110a9825 */ /* 0x002fcc00078e000a */
[----:B------:R-:W5:Y:S01]  /*07e0*/  @!P1 LDG.E R11, desc[UR6][R10.64] ;  /* 0x000000060a0b9981 */ /* 0x000f62000c1e1900 */
[----:B--2---:R-:W-:-:S06]  /*07f0*/  @!P2 IMAD.WIDE.U32 R8, R19, 0x4, R8 ;  /* 0x000000041308a825 */ /* 0x004fcc00078e0008 */
[----:B------:R-:W2:Y:S01]  /*0800*/  @!P2 LDG.E R9, desc[UR6][R8.64] ;  /* 0x000000060809a981 */ /* 0x000ea2000c1e1900 */
[----:B---3--:R-:W-:-:S06]  /*0810*/  @!P4 IMAD.WIDE.U32 R6, R21, 0x4, R6 ;  /* 0x000000041506c825 */ /* 0x008fcc00078e0006 */
[----:B------:R-:W3:Y:S01]  /*0820*/  @!P4 LDG.E R7, desc[UR6][R6.64] ;  /* 0x000000060607c981 */ /* 0x000ee2000c1e1900 */
[----:B------:R-:W-:-:S04]  /*0830*/  IMAD.IADD R14, R20, 0x1, R3 ;  /* 0x00000001140e7824 */ /* 0x000fc800078e0203 */
[----:B------:R-:W-:-:S04]  /*0840*/  IMAD.SHL.U32 R14, R14, 0x4, RZ ;  /* 0x000000040e0e7824 */ /* 0x000fc800078e00ff */
[----:B------:R-:W4:Y:S08]  /*0850*/  @!P0 LDC R15, c[0x3][R14] ;  /* 0x00c000000e0f8b82 */ /* 0x000f300000000800 */
[----:B------:R-:W5:Y:S08]  /*0860*/  @!P1 LDC R16, c[0x3][R14+0x4] ;  /* 0x00c001000e109b82 */ /* 0x000f700000000800 */
[----:B------:R-:W2:Y:S08]  /*0870*/  @!P2 LDC R17, c[0x3][R14+0x8] ;  /* 0x00c002000e11ab82 */ /* 0x000eb00000000800 */
[----:B0-----:R-:W3:Y:S01]  /*0880*/  @!P4 LDC R12, c[0x3][R14+0xc] ;  /* 0x00c003000e0ccb82 */ /* 0x001ee20000000800 */
[----:B------:R-:W-:Y:S01]  /*0890*/  IADD3 R20, PT, PT, R20, 0x4, RZ ;  /* 0x0000000414147810 */ /* 0x000fe20007ffe0ff */
[----:B----4-:R-:W-:-:S04]  /*08a0*/  @!P0 IMAD R2, R13, R15, R2 ;  /* 0x0000000f0d028224 */ /* 0x010fc800078e0202 */
[----:B-----5:R-:W-:-:S04]  /*08b0*/  @!P1 IMAD R2, R11, R16, R2 ;  /* 0x000000100b029224 */ /* 0x020fc800078e0202 */
[----:B--2---:R-:W-:-:S04]  /*08c0*/  @!P2 IMAD R2, R9, R17, R2 ;  /* 0x000000110902a224 */ /* 0x004fc800078e0202 */
[----:B---3--:R-:W-:-:S07]  /*08d0*/  @!P4 IMAD R2, R7, R12, R2 ;  /* 0x0000000c0702c224 */ /* 0x008fce00078e0202 */
.L_x_3:
[----:B------:R-:W-:Y:S05]  /*08e0*/  @!P3 BRA `(.L_x_0) ;  /* 0x000000000094b947 */ /* 0x000fea0003800000 */
[----:B------:R-:W-:Y:S02]  /*08f0*/  ISETP.NE.AND P0, PT, R5, 0x1, PT ;  /* 0x000000010500780c */ /* 0x000fe40003f05270 */
[----:B------:R-:W-:-:S04]  /*0900*/  LOP3.LUT R4, R4, 0x1, RZ, 0xc0, !PT ;  /* 0x0000000104047812 */ /* 0x000fc800078ec0ff */
[----:B------:R-:W-:-:S07]  /*0910*/  ISETP.NE.U32.AND P2, PT, R4, 0x1, PT ;  /* 0x000000010400780c */ /* 0x000fce0003f45070 */
[----:B------:R-:W-:Y:S06]  /*0920*/  @!P0 BRA `(.L_x_4) ;  /* 0x00000000004c8947 */ /* 0x000fec0003800000 */
[----:B------:R-:W-:-:S04]  /*0930*/  IMAD.IADD R11, R0, 0x1, R20 ;  /* 0x00000001000b7824 */ /* 0x000fc800078e0214 */
[C---:B------:R-:W-:Y:S01]  /*0940*/  VIADD R9, R11.reuse, 0x1 ;  /* 0x000000010b097836 */ /* 0x040fe20000000000 */
[----:B------:R-:W-:-:S04]  /*0950*/  ISETP.GE.AND P0, PT, R11, UR4, PT ;  /* 0x000000040b007c0c */ /* 0x000fc8000bf06270 */
[----:B------:R-:W-:Y:S02]  /*0960*/  ISETP.LT.OR P0, PT, R11, RZ, P0 ;  /* 0x000000ff0b00720c */ /* 0x000fe40000701670 */
[----:B------:R-:W-:-:S04]  /*0970*/  ISETP.GE.AND P1, PT, R9, UR4, PT ;  /* 0x0000000409007c0c */ /* 0x000fc8000bf26270 */
[----:B------:R-:W-:-:S07]  /*0980*/  ISETP.LT.OR P1, PT, R9, RZ, P1 ;  /* 0x000000ff0900720c */ /* 0x000fce0000f21670 */
[----:B------:R-:W0:Y:S08]  /*0990*/  @!P0 LDC.64 R4, c[0x0][0x380] ;  /* 0x0000e000ff048b82 */ /* 0x000e300000000a00 */
[----:B------:R-:W1:Y:S01]  /*09a0*/  @!P1 LDC.64 R6, c[0x0][0x380] ;  /* 0x0000e000ff069b82 */ /* 0x000e620000000a00 */
[----:B0-----:R-:W-:-:S06]  /*09b0*/  @!P0 IMAD.WIDE.U32 R4, R11, 0x4, R4 ;  /* 0x000000040b048825 */ /* 0x001fcc00078e0004 */
[----:B------:R-:W2:Y:S01]  /*09c0*/  @!P0 LDG.E R5, desc[UR6][R4.64] ;  /* 0x0000000604058981 */ /* 0x000ea2000c1e1900 */
[----:B-1----:R-:W-:-:S06]  /*09d0*/  @!P1 IMAD.WIDE.U32 R6, R9, 0x4, R6 ;  /* 0x0000000409069825 */ /* 0x002fcc00078e0006 */
[----:B------:R-:W3:Y:S01]  /*09e0*/  @!P1 LDG.E R7, desc[UR6][R6.64] ;  /* 0x0000000606079981 */ /* 0x000ee2000c1e1900 */
[----:B------:R-:W-:-:S05]  /*09f0*/  IADD3 R8, PT, PT, R20, R3, RZ ;  /* 0x0000000314087210 */ /* 0x000fca0007ffe0ff */
[----:B------:R-:W-:-:S04]  /*0a00*/  IMAD.SHL.U32 R10, R8, 0x4, RZ ;  /* 0x00000004080a7824 */ /* 0x000fc800078e00ff */
[----:B------:R-:W2:Y:S08]  /*0a10*/  @!P0 LDC R8, c[0x3][R10] ;  /* 0x00c000000a088b82 */ /* 0x000eb00000000800 */
[----:B------:R-:W3:Y:S01]  /*0a20*/  @!P1 LDC R9, c[0x3][R10+0x4] ;  /* 0x00c001000a099b82 */ /* 0x000ee20000000800 */
[----:B------:R-:W-:Y:S02]  /*0a30*/  VIADD R20, R20, 0x2 ;  /* 0x0000000214147836 */ /* 0x000fe40000000000 */
[----:B--2---:R-:W-:-:S04]  /*0a40*/  @!P0 IMAD R2, R5, R8, R2 ;  /* 0x0000000805028224 */ /* 0x004fc800078e0202 */
[----:B---3--:R-:W-:-:S07]  /*0a50*/  @!P1 IMAD R2, R7, R9, R2 ;  /* 0x0000000907029224 */ /* 0x008fce00078e0202 */
.L_x_4:
[----:B------:R-:W-:Y:S05]  /*0a60*/  @!P2 BRA `(.L_x_0) ;  /* 0x000000000034a947 */ /* 0x000fea0003800000 */
[----:B------:R-:W-:Y:S01]  /*0a70*/  IADD3 R7, PT, PT, R0, R20, RZ ;  /* 0x0000001400077210 */ /* 0x000fe20007ffe0ff */
[----:B------:R-:W-:Y:S03]  /*0a80*/  BSSY.RECONVERGENT B0, `(.L_x_0) ;  /* 0x000000b000007945 */ /* 0x000fe60003800200 */
[----:B------:R-:W-:-:S04]  /*0a90*/  ISETP.GE.AND P0, PT, R7, UR4, PT ;  /* 0x0000000407007c0c */ /* 0x000fc8000bf06270 */
[----:B------:R-:W-:-:S13]  /*0aa0*/  ISETP.LT.OR P0, PT, R7, RZ, P0 ;  /* 0x000000ff0700720c */ /* 0x000fda0000701670 */
[----:B------:R-:W-:Y:S05]  /*0ab0*/  @P0 BRA `(.L_x_5) ;  /* 0x00000000001c0947 */ /* 0x000fea0003800000 */
[----:B------:R-:W0:Y:S02]  /*0ac0*/  LDC.64 R4, c[0x0][0x380] ;  /* 0x0000e000ff047b82 */ /* 0x000e240000000a00 */
[----:B0-----:R-:W-:-:S06]  /*0ad0*/  IMAD.WIDE.U32 R4, R7, 0x4, R4 ;  /* 0x0000000407047825 */ /* 0x001fcc00078e0004 */
[----:B------:R-:W2:Y:S01]  /*0ae0*/  LDG.E R5, desc[UR6][R4.64] ;  /* 0x0000000604057981 */ /* 0x000ea2000c1e1900 */
[----:B------:R-:W-:-:S05]  /*0af0*/  IMAD.IADD R3, R20, 0x1, R3 ;  /* 0x0000000114037824 */ /* 0x000fca00078e0203 */
[----:B------:R-:W-:-:S06]  /*0b00*/  SHF.L.U32 R3, R3, 0x2, RZ ;  /* 0x0000000203037819 */ /* 0x000fcc00000006ff */
[----:B------:R-:W2:Y:S02]  /*0b10*/  LDC R3, c[0x3][R3] ;  /* 0x00c0000003037b82 */ /* 0x000ea40000000800 */
[----:B--2---:R-:W-:-:S07]  /*0b20*/  IMAD R2, R5, R3, R2 ;  /* 0x0000000305027224 */ /* 0x004fce00078e0202 */
.L_x_5:
[----:B------:R-:W-:Y:S05]  /*0b30*/  BSYNC.RECONVERGENT B0 ;  /* 0x0000000000007941 */ /* 0x000fea0003800200 */
.L_x_0:
[----:B------:R-:W0:Y:S02]  /*0b40*/  LDC.64 R4, c[0x0][0x388] ;  /* 0x0000e200ff047b82 */ /* 0x000e240000000a00 */
[----:B0-----:R-:W-:-:S05]  /*0b50*/  IMAD.WIDE R4, R0, 0x4, R4 ;  /* 0x0000000400047825 */ /* 0x001fca00078e0204 */
[----:B------:R-:W-:Y:S01]  /*0b60*/  STG.E desc[UR6][R4.64], R2 ;  /* 0x0000000204007986 */ /* 0x000fe2000c101906 */
[----:B------:R-:W-:Y:S05]  /*0b70*/  EXIT ;  /* 0x000000000000794d */ /* 0x000fea0003800000 */
.L_x_6:
[----:B------:R-:W-:-:S00]  /*0b80*/  BRA `(.L_x_6) ;  /* 0xfffffffc00fc7947 */ /* 0x000fc0000383ffff */
[----:B------:R-:W-:-:S00]  /*0b90*/  NOP ;  /* 0x0000000000007918 */ /* 0x000fc00000000000 */
        /* <DEDUP_REMOVED lines=14> */
.L_x_7:


//--------------------- .nv.shared.reserved.0     --------------------------
	.section	.nv.shared.reserved.0,"aw",@nobits
	.weak		__nv_reservedSMEM_offset_0_alias
	.size		__nv_reservedSMEM_offset_0_alias, 0, 64
	.other		__nv_reservedSMEM_offset_0_alias,@"STO_CUDA_RESERVED_SHARED STV_DEFAULT"
__nv_reservedSMEM_offset_0_alias:
	.zero		0
	.zero		64


//--------------------- .nv.constant0._Z6conv1DPiS_ii --------------------------
	.section	.nv.constant0._Z6conv1DPiS_ii,"a",@progbits
	.sectionflags	@""
	.align	4
.nv.constant0._Z6conv1DPiS_ii:
	.zero		920


//--------------------- SYMBOLS --------------------------

	.type		.nv.reservedSmem.offset0,@object
	.size		.nv.reservedSmem.offset0,0x4
